//
// Generated by NVIDIA NVVM Compiler
//
// Compiler Build ID: CL-36424714
// Cuda compilation tools, release 13.0, V13.0.88
// Based on NVVM 20.0.0
//

.version 9.0
.target sm_100
.address_size 64

	// .globl	_Z15sgemm_coalescedPfS_S_S_iiiff

.visible .entry _Z15sgemm_coalescedPfS_S_S_iiiff(
	.param .u64 .ptr .align 1 _Z15sgemm_coalescedPfS_S_S_iiiff_param_0,
	.param .u64 .ptr .align 1 _Z15sgemm_coalescedPfS_S_S_iiiff_param_1,
	.param .u64 .ptr .align 1 _Z15sgemm_coalescedPfS_S_S_iiiff_param_2,
	.param .u64 .ptr .align 1 _Z15sgemm_coalescedPfS_S_S_iiiff_param_3,
	.param .u32 _Z15sgemm_coalescedPfS_S_S_iiiff_param_4,
	.param .u32 _Z15sgemm_coalescedPfS_S_S_iiiff_param_5,
	.param .u32 _Z15sgemm_coalescedPfS_S_S_iiiff_param_6,
	.param .f32 _Z15sgemm_coalescedPfS_S_S_iiiff_param_7,
	.param .f32 _Z15sgemm_coalescedPfS_S_S_iiiff_param_8
)
{
	.reg .pred 	%p<13>;
	.reg .b32 	%r<44>;
	.reg .b32 	%f<73>;
	.reg .b64 	%rd<56>;

	ld.param.u64 	%rd8, [_Z15sgemm_coalescedPfS_S_S_iiiff_param_0];
	ld.param.u64 	%rd9, [_Z15sgemm_coalescedPfS_S_S_iiiff_param_1];
	ld.param.u64 	%rd6, [_Z15sgemm_coalescedPfS_S_S_iiiff_param_2];
	ld.param.u64 	%rd7, [_Z15sgemm_coalescedPfS_S_S_iiiff_param_3];
	ld.param.u32 	%r20, [_Z15sgemm_coalescedPfS_S_S_iiiff_param_4];
	ld.param.u32 	%r18, [_Z15sgemm_coalescedPfS_S_S_iiiff_param_5];
	ld.param.u32 	%r21, [_Z15sgemm_coalescedPfS_S_S_iiiff_param_6];
	ld.param.f32 	%f13, [_Z15sgemm_coalescedPfS_S_S_iiiff_param_7];
	ld.param.f32 	%f14, [_Z15sgemm_coalescedPfS_S_S_iiiff_param_8];
	cvta.to.global.u64 	%rd1, %rd9;
	cvta.to.global.u64 	%rd2, %rd8;
	mov.u32 	%r22, %ctaid.y;
	shl.b32 	%r23, %r22, 5;
	mov.u32 	%r24, %tid.x;
	shr.u32 	%r25, %r24, 5;
	or.b32  	%r1, %r23, %r25;
	mov.u32 	%r26, %ctaid.x;
	shl.b32 	%r27, %r26, 5;
	and.b32  	%r28, %r24, 31;
	or.b32  	%r29, %r27, %r28;
	setp.ge.s32 	%p1, %r1, %r20;
	setp.ge.s32 	%p2, %r29, %r21;
	or.pred  	%p3, %p1, %p2;
	@%p3 bra 	$L__BB0_14;
	setp.lt.s32 	%p4, %r18, 1;
	mov.f32 	%f72, 0f00000000;
	@%p4 bra 	$L__BB0_13;
	mul.lo.s32 	%r3, %r18, %r1;
	and.b32  	%r4, %r18, 7;
	setp.lt.u32 	%p5, %r18, 8;
	mov.f32 	%f72, 0f00000000;
	mov.b32 	%r42, 0;
	@%p5 bra 	$L__BB0_5;
	and.b32  	%r42, %r18, 2147483640;
	neg.s32 	%r40, %r42;
	shl.b32 	%r7, %r21, 3;
	mul.wide.u32 	%rd10, %r3, 4;
	add.s64 	%rd11, %rd10, %rd2;
	add.s64 	%rd55, %rd11, 16;
	mov.f32 	%f72, 0f00000000;
	mul.wide.s32 	%rd14, %r21, 4;
	mov.u32 	%r39, %r29;
$L__BB0_4:
	.pragma "nounroll";
	ld.global.f32 	%f19, [%rd55+-16];
	mul.wide.s32 	%rd12, %r39, 4;
	add.s64 	%rd13, %rd1, %rd12;
	ld.global.f32 	%f20, [%rd13];
	fma.rn.f32 	%f21, %f19, %f20, %f72;
	ld.global.f32 	%f22, [%rd55+-12];
	add.s64 	%rd15, %rd13, %rd14;
	ld.global.f32 	%f23, [%rd15];
	fma.rn.f32 	%f24, %f22, %f23, %f21;
	ld.global.f32 	%f25, [%rd55+-8];
	add.s64 	%rd16, %rd15, %rd14;
	ld.global.f32 	%f26, [%rd16];
	fma.rn.f32 	%f27, %f25, %f26, %f24;
	ld.global.f32 	%f28, [%rd55+-4];
	add.s64 	%rd17, %rd16, %rd14;
	ld.global.f32 	%f29, [%rd17];
	fma.rn.f32 	%f30, %f28, %f29, %f27;
	ld.global.f32 	%f31, [%rd55];
	add.s64 	%rd18, %rd17, %rd14;
	ld.global.f32 	%f32, [%rd18];
	fma.rn.f32 	%f33, %f31, %f32, %f30;
	ld.global.f32 	%f34, [%rd55+4];
	add.s64 	%rd19, %rd18, %rd14;
	ld.global.f32 	%f35, [%rd19];
	fma.rn.f32 	%f36, %f34, %f35, %f33;
	ld.global.f32 	%f37, [%rd55+8];
	add.s64 	%rd20, %rd19, %rd14;
	ld.global.f32 	%f38, [%rd20];
	fma.rn.f32 	%f39, %f37, %f38, %f36;
	ld.global.f32 	%f40, [%rd55+12];
	add.s64 	%rd21, %rd20, %rd14;
	ld.global.f32 	%f41, [%rd21];
	fma.rn.f32 	%f72, %f40, %f41, %f39;
	add.s32 	%r40, %r40, 8;
	add.s32 	%r39, %r39, %r7;
	add.s64 	%rd55, %rd55, 32;
	setp.ne.s32 	%p6, %r40, 0;
	@%p6 bra 	$L__BB0_4;
$L__BB0_5:
	setp.eq.s32 	%p7, %r4, 0;
	@%p7 bra 	$L__BB0_13;
	and.b32  	%r13, %r18, 3;
	setp.lt.u32 	%p8, %r4, 4;
	@%p8 bra 	$L__BB0_8;
	add.s32 	%r31, %r42, %r3;
	mul.wide.u32 	%rd22, %r31, 4;
	add.s64 	%rd23, %rd2, %rd22;
	ld.global.f32 	%f43, [%rd23];
	mad.lo.s32 	%r32, %r42, %r21, %r29;
	mul.wide.s32 	%rd24, %r32, 4;
	add.s64 	%rd25, %rd1, %rd24;
	ld.global.f32 	%f44, [%rd25];
	fma.rn.f32 	%f45, %f43, %f44, %f72;
	cvt.u64.u32 	%rd26, %r3;
	cvt.u64.u32 	%rd27, %r42;
	add.s64 	%rd28, %rd27, %rd26;
	shl.b64 	%rd29, %rd28, 2;
	add.s64 	%rd30, %rd2, %rd29;
	ld.global.f32 	%f46, [%rd30+4];
	mul.wide.s32 	%rd31, %r21, 4;
	add.s64 	%rd32, %rd25, %rd31;
	ld.global.f32 	%f47, [%rd32];
	fma.rn.f32 	%f48, %f46, %f47, %f45;
	ld.global.f32 	%f49, [%rd30+8];
	add.s64 	%rd33, %rd32, %rd31;
	ld.global.f32 	%f50, [%rd33];
	fma.rn.f32 	%f51, %f49, %f50, %f48;
	ld.global.f32 	%f52, [%rd30+12];
	add.s64 	%rd34, %rd33, %rd31;
	ld.global.f32 	%f53, [%rd34];
	fma.rn.f32 	%f72, %f52, %f53, %f51;
	add.s32 	%r42, %r42, 4;
$L__BB0_8:
	setp.eq.s32 	%p9, %r13, 0;
	@%p9 bra 	$L__BB0_13;
	setp.eq.s32 	%p10, %r13, 1;
	@%p10 bra 	$L__BB0_11;
	add.s32 	%r33, %r42, %r3;
	mul.wide.u32 	%rd35, %r33, 4;
	add.s64 	%rd36, %rd2, %rd35;
	ld.global.f32 	%f55, [%rd36];
	mad.lo.s32 	%r34, %r42, %r21, %r29;
	mul.wide.s32 	%rd37, %r34, 4;
	add.s64 	%rd38, %rd1, %rd37;
	ld.global.f32 	%f56, [%rd38];
	fma.rn.f32 	%f57, %f55, %f56, %f72;
	cvt.u64.u32 	%rd39, %r3;
	cvt.u64.u32 	%rd40, %r42;
	add.s64 	%rd41, %rd40, %rd39;
	shl.b64 	%rd42, %rd41, 2;
	add.s64 	%rd43, %rd2, %rd42;
	ld.global.f32 	%f58, [%rd43+4];
	mul.wide.s32 	%rd44, %r21, 4;
	add.s64 	%rd45, %rd38, %rd44;
	ld.global.f32 	%f59, [%rd45];
	fma.rn.f32 	%f72, %f58, %f59, %f57;
	add.s32 	%r42, %r42, 2;
$L__BB0_11:
	and.b32  	%r35, %r18, 1;
	setp.eq.b32 	%p11, %r35, 1;
	not.pred 	%p12, %p11;
	@%p12 bra 	$L__BB0_13;
	add.s32 	%r36, %r42, %r3;
	mul.wide.u32 	%rd46, %r36, 4;
	add.s64 	%rd47, %rd2, %rd46;
	ld.global.f32 	%f60, [%rd47];
	mad.lo.s32 	%r37, %r42, %r21, %r29;
	mul.wide.s32 	%rd48, %r37, 4;
	add.s64 	%rd49, %rd1, %rd48;
	ld.global.f32 	%f61, [%rd49];
	fma.rn.f32 	%f72, %f60, %f61, %f72;
$L__BB0_13:
	mad.lo.s32 	%r38, %r21, %r1, %r29;
	cvta.to.global.u64 	%rd50, %rd6;
	mul.wide.s32 	%rd51, %r38, 4;
	add.s64 	%rd52, %rd50, %rd51;
	ld.global.f32 	%f62, [%rd52];
	mul.f32 	%f63, %f14, %f62;
	fma.rn.f32 	%f64, %f13, %f72, %f63;
	cvta.to.global.u64 	%rd53, %rd7;
	add.s64 	%rd54, %rd53, %rd51;
	st.global.f32 	[%rd54], %f64;
$L__BB0_14:
	ret;

}


// ===== COMPILED SASS (sm_100) =====

	.target	sm_100

	.elftype	@"ET_EXEC"


//--------------------- .note.nv.tkinfo           --------------------------
	.section	.note.nv.tkinfo,"",@"SHT_NOTE"
	.sectionflags	@"SHF_NOTE_NV_TKINFO"
	.tkinfo
        /*0018*/ 	.word	0x00000002
        /*0030*/ 	.string	""
        /*0030*/ 	.string	"ptxas"
        /*0030*/ 	.string	"Cuda compilation tools, release 13.0, V13.0.88"
        /*0030*/ 	.string	"Build cuda_13.0.r13.0/compiler.36424714_0"
        /*0030*/ 	.string	"-arch sm_100 -m 64 "



//--------------------- .note.nv.cuinfo           --------------------------
	.section	.note.nv.cuinfo,"",@"SHT_NOTE"
	.sectionflags	@"SHF_NOTE_NV_CUINFO"
        /*0018*/ 	.short	0x0002
        /*001a*/ 	.short	0x0064
        /*001c*/ 	.short	0x0082
	.zero		2


//--------------------- .nv.info                  --------------------------
	.section	.nv.info,"",@"SHT_CUDA_INFO"
	.align	4


	//----- nvinfo : EIATTR_REGCOUNT
	.align		4
        /*0000*/ 	.byte	0x04, 0x2f
        /*0002*/ 	.short	(.L_1 - .L_0)
	.align		4
.L_0:
        /*0004*/ 	.word	index@(_Z15sgemm_coalescedPfS_S_S_iiiff)
        /*0008*/ 	.word	0x00000020


	//----- nvinfo : EIATTR_FRAME_SIZE
	.align		4
.L_1:
        /*000c*/ 	.byte	0x04, 0x11
        /*000e*/ 	.short	(.L_3 - .L_2)
	.align		4
.L_2:
        /*0010*/ 	.word	index@(_Z15sgemm_coalescedPfS_S_S_iiiff)
        /*0014*/ 	.word	0x00000000


	//----- nvinfo : EIATTR_MIN_STACK_SIZE
	.align		4
.L_3:
        /*0018*/ 	.byte	0x04, 0x12
        /*001a*/ 	.short	(.L_5 - .L_4)
	.align		4
.L_4:
        /*001c*/ 	.word	index@(_Z15sgemm_coalescedPfS_S_S_iiiff)
        /*0020*/ 	.word	0x00000000
.L_5:


//--------------------- .nv.compat                --------------------------
	.section	.nv.compat,"",@"SHT_CUDA_COMPAT_INFO"
	.align	4
        /*0000*/ 	.byte	0x02, 0x09, 0x00, 0x00, 0x02, 0x02, 0x01, 0x00, 0x02, 0x05, 0x05, 0x00, 0x03, 0x07, 0x01, 0x01
        /*0010*/ 	.byte	0x02, 0x03, 0x00, 0x00, 0x02, 0x06, 0x01, 0x00, 0x04, 0x0b, 0x08, 0x00, 0x09, 0x00, 0x00, 0x00
        /*0020*/ 	.byte	0x00, 0x00, 0x00, 0x00


//--------------------- .nv.info._Z15sgemm_coalescedPfS_S_S_iiiff --------------------------
	.section	.nv.info._Z15sgemm_coalescedPfS_S_S_iiiff,"",@"SHT_CUDA_INFO"
	.sectionflags	@""
	.align	4


	//----- nvinfo : EIATTR_CUDA_API_VERSION
	.align		4
        /*0000*/ 	.byte	0x04, 0x37
        /*0002*/ 	.short	(.L_7 - .L_6)
.L_6:
        /*0004*/ 	.word	0x00000082


	//----- nvinfo : EIATTR_KPARAM_INFO
	.align		4
.L_7:
        /*0008*/ 	.byte	0x04, 0x17
        /*000a*/ 	.short	(.L_9 - .L_8)
.L_8:
        /*000c*/ 	.word	0x00000000
        /*0010*/ 	.short	0x0008
        /*0012*/ 	.short	0x0030
        /*0014*/ 	.byte	0x00, 0xf0, 0x11, 0x00


	//----- nvinfo : EIATTR_KPARAM_INFO
	.align		4
.L_9:
        /*0018*/ 	.byte	0x04, 0x17
        /*001a*/ 	.short	(.L_11 - .L_10)
.L_10:
        /*001c*/ 	.word	0x00000000
        /*0020*/ 	.short	0x0007
        /*0022*/ 	.short	0x002c
        /*0024*/ 	.byte	0x00, 0xf0, 0x11, 0x00


	//----- nvinfo : EIATTR_KPARAM_INFO
	.align		4
.L_11:
        /*0028*/ 	.byte	0x04, 0x17
        /*002a*/ 	.short	(.L_13 - .L_12)
.L_12:
        /*002c*/ 	.word	0x00000000
        /*0030*/ 	.short	0x0006
        /*0032*/ 	.short	0x0028
        /*0034*/ 	.byte	0x00, 0xf0, 0x11, 0x00


	//----- nvinfo : EIATTR_KPARAM_INFO
	.align		4
.L_13:
        /*0038*/ 	.byte	0x04, 0x17
        /*003a*/ 	.short	(.L_15 - .L_14)
.L_14:
        /*003c*/ 	.word	0x00000000
        /*0040*/ 	.short	0x0005
        /*0042*/ 	.short	0x0024
        /*0044*/ 	.byte	0x00, 0xf0, 0x11, 0x00


	//----- nvinfo : EIATTR_KPARAM_INFO
	.align		4
.L_15:
        /*0048*/ 	.byte	0x04, 0x17
        /*004a*/ 	.short	(.L_17 - .L_16)
.L_16:
        /*004c*/ 	.word	0x00000000
        /*0050*/ 	.short	0x0004
        /*0052*/ 	.short	0x0020
        /*0054*/ 	.byte	0x00, 0xf0, 0x11, 0x00


	//----- nvinfo : EIATTR_KPARAM_INFO
	.align		4
.L_17:
        /*0058*/ 	.byte	0x04, 0x17
        /*005a*/ 	.short	(.L_19 - .L_18)
.L_18:
        /*005c*/ 	.word	0x00000000
        /*0060*/ 	.short	0x0003
        /*0062*/ 	.short	0x0018
        /*0064*/ 	.byte	0x00, 0xf5, 0x21, 0x00


	//----- nvinfo : EIATTR_KPARAM_INFO
	.align		4
.L_19:
        /*0068*/ 	.byte	0x04, 0x17
        /*006a*/ 	.short	(.L_21 - .L_20)
.L_20:
        /*006c*/ 	.word	0x00000000
        /*0070*/ 	.short	0x0002
        /*0072*/ 	.short	0x0010
        /*0074*/ 	.byte	0x00, 0xf5, 0x21, 0x00


	//----- nvinfo : EIATTR_KPARAM_INFO
	.align		4
.L_21:
        /*0078*/ 	.byte	0x04, 0x17
        /*007a*/ 	.short	(.L_23 - .L_22)
.L_22:
        /*007c*/ 	.word	0x00000000
        /*0080*/ 	.short	0x0001
        /*0082*/ 	.short	0x0008
        /*0084*/ 	.byte	0x00, 0xf5, 0x21, 0x00


	//----- nvinfo : EIATTR_KPARAM_INFO
	.align		4
.L_23:
        /*0088*/ 	.byte	0x04, 0x17
        /*008a*/ 	.short	(.L_25 - .L_24)
.L_24:
        /*008c*/ 	.word	0x00000000
        /*0090*/ 	.short	0x0000
        /*0092*/ 	.short	0x0000
        /*0094*/ 	.byte	0x00, 0xf5, 0x21, 0x00


	//----- nvinfo : EIATTR_SPARSE_MMA_MASK
	.align		4
.L_25:
        /*0098*/ 	.byte	0x03, 0x50
        /*009a*/ 	.short	0x0000


	//----- nvinfo : EIATTR_MAXREG_COUNT
	.align		4
        /*009c*/ 	.byte	0x03, 0x1b
        /*009e*/ 	.short	0x00ff


	//----- nvinfo : EIATTR_MERCURY_ISA_VERSION
	.align		4
        /*00a0*/ 	.byte	0x03, 0x5f
        /*00a2*/ 	.short	0x0101


	//----- nvinfo : EIATTR_VRC_CTA_INIT_COUNT
	.align		4
        /*00a4*/ 	.byte	0x02, 0x4a
	.zero		1
	.zero		1


	//----- nvinfo : EIATTR_EXIT_INSTR_OFFSETS
	.align		4
        /*00a8*/ 	.byte	0x04, 0x1c
        /*00aa*/ 	.short	(.L_27 - .L_26)


	//   ....[0]....
.L_26:
        /*00ac*/ 	.word	0x000000d0


	//   ....[1]....
        /*00b0*/ 	.word	0x00000960


	//----- nvinfo : EIATTR_CBANK_PARAM_SIZE
	.align		4
.L_27:
        /*00b4*/ 	.byte	0x03, 0x19
        /*00b6*/ 	.short	0x0034


	//----- nvinfo : EIATTR_PARAM_CBANK
	.align		4
        /*00b8*/ 	.byte	0x04, 0x0a
        /*00ba*/ 	.short	(.L_29 - .L_28)
	.align		4
.L_28:
        /*00bc*/ 	.word	index@(.nv.constant0._Z15sgemm_coalescedPfS_S_S_iiiff)
        /*00c0*/ 	.short	0x0380
        /*00c2*/ 	.short	0x0034


	//----- nvinfo : EIATTR_SW_WAR
	.align		4
.L_29:
        /*00c4*/ 	.byte	0x04, 0x36
        /*00c6*/ 	.short	(.L_31 - .L_30)
.L_30:
        /*00c8*/ 	.word	0x00000008
.L_31:


//--------------------- .nv.callgraph             --------------------------
	.section	.nv.callgraph,"",@"SHT_CUDA_CALLGRAPH"
	.align	4
	.sectionentsize	8
	.align		4
        /*0000*/ 	.word	0x00000000
	.align		4
        /*0004*/ 	.word	0xffffffff
	.align		4
        /*0008*/ 	.word	0x00000000
	.align		4
        /*000c*/ 	.word	0xfffffffe
	.align		4
        /*0010*/ 	.word	0x00000000
	.align		4
        /*0014*/ 	.word	0xfffffffd
	.align		4
        /*0018*/ 	.word	0x00000000
	.align		4
        /*001c*/ 	.word	0xfffffffc


//--------------------- .text._Z15sgemm_coalescedPfS_S_S_iiiff --------------------------
	.section	.text._Z15sgemm_coalescedPfS_S_S_iiiff,"ax",@progbits
	.align	128
        .global         _Z15sgemm_coalescedPfS_S_S_iiiff
        .type           _Z15sgemm_coalescedPfS_S_S_iiiff,@function
        .size           _Z15sgemm_coalescedPfS_S_S_iiiff,(.L_x_5 - _Z15sgemm_coalescedPfS_S_S_iiiff)
        .other          _Z15sgemm_coalescedPfS_S_S_iiiff,@"STO_CUDA_ENTRY STV_DEFAULT"
_Z15sgemm_coalescedPfS_S_S_iiiff:
.text._Z15sgemm_coalescedPfS_S_S_iiiff:
[----:B------:R-:W-:Y:S01]  /*0000*/  LDC R1, c[0x0][0x37c] ;  /* 0x0000df00ff017b82 */ /* 0x000fe20000000800 */
[----:B------:R-:W0:Y:S07]  /*0010*/  S2R R16, SR_TID.X ;  /* 0x0000000000107919 */ /* 0x000e2e0000002100 */
[----:B------:R-:W1:Y:S01]  /*0020*/  S2UR UR4, SR_CTAID.Y ;  /* 0x00000000000479c3 */ /* 0x000e620000002600 */
[----:B------:R-:W2:Y:S01]  /*0030*/  LDCU UR5, c[0x0][0x3a0] ;  /* 0x00007400ff0577ac */ /* 0x000ea20008000800 */
[----:B------:R-:W3:Y:S06]  /*0040*/  S2R R3, SR_CTAID.X ;  /* 0x0000000000037919 */ /* 0x000eec0000002500 */
[----:B------:R-:W4:Y:S01]  /*0050*/  LDC R17, c[0x0][0x3a8] ;  /* 0x0000ea00ff117b82 */ /* 0x000f220000000800 */
[----:B-1----:R-:W-:Y:S01]  /*0060*/  USHF.L.U32 UR4, UR4, 0x5, URZ ;  /* 0x0000000504047899 */ /* 0x002fe200080006ff */
[----:B0-----:R-:W-:-:S02]  /*0070*/  LOP3.LUT R0, R16, 0x1f, RZ, 0xc0, !PT ;  /* 0x0000001f10007812 */ /* 0x001fc400078ec0ff */
[----:B------:R-:W-:Y:S02]  /*0080*/  SHF.R.U32.HI R16, RZ, 0x5, R16 ;  /* 0x00000005ff107819 */ /* 0x000fe40000011610 */
[----:B---3--:R-:W-:Y:S02]  /*0090*/  LEA R0, R3, R0, 0x5 ;  /* 0x0000000003007211 */ /* 0x008fe400078e28ff */
[----:B------:R-:W-:Y:S02]  /*00a0*/  LOP3.LUT R16, R16, UR4, RZ, 0xfc, !PT ;  /* 0x0000000410107c12 */ /* 0x000fe4000f8efcff */
[----:B----4-:R-:W-:-:S04]  /*00b0*/  ISETP.GE.AND P0, PT, R0, R17, PT ;  /* 0x000000110000720c */ /* 0x010fc80003f06270 */
[----:B--2---:R-:W-:-:S13]  /*00c0*/  ISETP.GE.OR P0, PT, R16, UR5, P0 ;  /* 0x0000000510007c0c */ /* 0x004fda0008706670 */
[----:B------:R-:W-:Y:S05]  /*00d0*/  @P0 EXIT ;  /* 0x000000000000094d */ /* 0x000fea0003800000 */
[----:B------:R-:W0:Y:S01]  /*00e0*/  LDC R19, c[0x0][0x3a4] ;  /* 0x0000e900ff137b82 */ /* 0x000e220000000800 */
[----:B------:R-:W1:Y:S01]  /*00f0*/  LDCU.64 UR4, c[0x0][0x358] ;  /* 0x00006b00ff0477ac */ /* 0x000e620008000a00 */
[----:B------:R-:W-:Y:S01]  /*0100*/  HFMA2 R24, -RZ, RZ, 0, 0 ;  /* 0x00000000ff187431 */ /* 0x000fe200000001ff */
[----:B0-----:R-:W-:-:S13]  /*0110*/  ISETP.GE.AND P0, PT, R19, 0x1, PT ;  /* 0x000000011300780c */ /* 0x001fda0003f06270 */
[----:B-1----:R-:W-:Y:S05]  /*0120*/  @!P0 BRA `(.L_x_0) ;  /* 0x0000000400e08947 */ /* 0x002fea0003800000 */
[C---:B------:R-:W-:Y:S01]  /*0130*/  ISETP.GE.U32.AND P1, PT, R19.reuse, 0x8, PT ;  /* 0x000000081300780c */ /* 0x040fe20003f26070 */
[----:B------:R-:W-:Y:S01]  /*0140*/  IMAD R20, R16, R19, RZ ;  /* 0x0000001310147224 */ /* 0x000fe200078e02ff */
[----:B------:R-:W-:Y:S02]  /*0150*/  LOP3.LUT R27, R19, 0x7, RZ, 0xc0, !PT ;  /* 0x00000007131b7812 */ /* 0x000fe400078ec0ff */
[----:B------:R-:W-:Y:S02]  /*0160*/  MOV R24, RZ ;  /* 0x000000ff00187202 */ /* 0x000fe40000000f00 */
[----:B------:R-:W-:Y:S02]  /*0170*/  ISETP.NE.AND P0, PT, R27, RZ, PT ;  /* 0x000000ff1b00720c */ /* 0x000fe40003f05270 */
[----:B------:R-:W-:-:S05]  /*0180*/  MOV R21, RZ ;  /* 0x000000ff00157202 */ /* 0x000fca0000000f00 */
[----:B------:R-:W-:Y:S06]  /*0190*/  @!P1 BRA `(.L_x_1) ;  /* 0x0000000000c49947 */ /* 0x000fec0003800000 */
[----:B------:R-:W0:Y:S01]  /*01a0*/  LDC.64 R2, c[0x0][0x380] ;  /* 0x0000e000ff027b82 */ /* 0x000e220000000a00 */
[----:B------:R-:W-:Y:S02]  /*01b0*/  LOP3.LUT R21, R19, 0x7ffffff8, RZ, 0xc0, !PT ;  /* 0x7ffffff813157812 */ /* 0x000fe400078ec0ff */
[----:B------:R-:W-:Y:S02]  /*01c0*/  MOV R24, RZ ;  /* 0x000000ff00187202 */ /* 0x000fe40000000f00 */
[----:B------:R-:W-:Y:S02]  /*01d0*/  MOV R18, R0 ;  /* 0x0000000000127202 */ /* 0x000fe40000000f00 */
[----:B------:R-:W-:Y:S01]  /*01e0*/  IADD3 R22, PT, PT, -R21, RZ, RZ ;  /* 0x000000ff15167210 */ /* 0x000fe20007ffe1ff */
[----:B0-----:R-:W-:-:S03]  /*01f0*/  IMAD.WIDE.U32 R2, R20, 0x4, R2 ;  /* 0x0000000414027825 */ /* 0x001fc600078e0002 */
[----:B------:R-:W-:-:S04]  /*0200*/  IADD3 R4, P1, PT, R2, 0x10, RZ ;  /* 0x0000001002047810 */ /* 0x000fc80007f3e0ff */
[----:B------:R-:W-:-:S09]  /*0210*/  IADD3.X R5, PT, PT, RZ, R3, RZ, P1, !PT ;  /* 0x00000003ff057210 */ /* 0x000fd20000ffe4ff */
.L_x_2:
[----:B------:R-:W0:Y:S01]  /*0220*/  LDC.64 R14, c[0x0][0x388] ;  /* 0x0000e200ff0e7b82 */ /* 0x000e220000000a00 */
[----:B------:R-:W-:Y:S02]  /*0230*/  MOV R2, R4 ;  /* 0x0000000400027202 */ /* 0x000fe40000000f00 */
[----:B------:R-:W-:-:S05]  /*0240*/  MOV R3, R5 ;  /* 0x0000000500037202 */ /* 0x000fca0000000f00 */
[----:B------:R-:W2:Y:S04]  /*0250*/  LDG.E R25, desc[UR4][R2.64+-0x10] ;  /* 0xfffff00402197981 */ /* 0x000ea8000c1e1900 */
[----:B------:R-:W3:Y:S04]  /*0260*/  LDG.E R23, desc[UR4][R2.64+-0xc] ;  /* 0xfffff40402177981 */ /* 0x000ee8000c1e1900 */
[----:B------:R-:W4:Y:S04]  /*0270*/  LDG.E R29, desc[UR4][R2.64+-0x8] ;  /* 0xfffff804021d7981 */ /* 0x000f28000c1e1900 */
[----:B------:R-:W5:Y:S01]  /*0280*/  LDG.E R28, desc[UR4][R2.64+-0x4] ;  /* 0xfffffc04021c7981 */ /* 0x000f62000c1e1900 */
[----:B0-----:R-:W-:-:S05]  /*0290*/  IMAD.WIDE R14, R18, 0x4, R14 ;  /* 0x00000004120e7825 */ /* 0x001fca00078e020e */
[----:B------:R0:W2:Y:S01]  /*02a0*/  LDG.E R26, desc[UR4][R14.64] ;  /* 0x000000040e1a7981 */ /* 0x0000a2000c1e1900 */
[----:B------:R-:W-:-:S04]  /*02b0*/  IMAD.WIDE R12, R17, 0x4, R14 ;  /* 0x00000004110c7825 */ /* 0x000fc800078e020e */
[C---:B------:R-:W-:Y:S02]  /*02c0*/  IMAD.WIDE R4, R17.reuse, 0x4, R12 ;  /* 0x0000000411047825 */ /* 0x040fe400078e020c */
[----:B------:R-:W3:Y:S02]  /*02d0*/  LDG.E R12, desc[UR4][R12.64] ;  /* 0x000000040c0c7981 */ /* 0x000ee4000c1e1900 */
[C---:B------:R-:W-:Y:S02]  /*02e0*/  IMAD.WIDE R8, R17.reuse, 0x4, R4 ;  /* 0x0000000411087825 */ /* 0x040fe400078e0204 */
[----:B------:R-:W4:Y:S02]  /*02f0*/  LDG.E R4, desc[UR4][R4.64] ;  /* 0x0000000404047981 */ /* 0x000f24000c1e1900 */
[C---:B------:R-:W-:Y:S02]  /*0300*/  IMAD.WIDE R6, R17.reuse, 0x4, R8 ;  /* 0x0000000411067825 */ /* 0x040fe400078e0208 */
[----:B------:R-:W5:Y:S02]  /*0310*/  LDG.E R8, desc[UR4][R8.64] ;  /* 0x0000000408087981 */ /* 0x000f64000c1e1900 */
[----:B------:R-:W-:-:S02]  /*0320*/  IMAD.WIDE R10, R17, 0x4, R6 ;  /* 0x00000004110a7825 */ /* 0x000fc400078e0206 */
[----:B------:R-:W5:Y:S04]  /*0330*/  LDG.E R5, desc[UR4][R2.64] ;  /* 0x0000000402057981 */ /* 0x000f68000c1e1900 */
[----:B------:R-:W5:Y:S01]  /*0340*/  LDG.E R6, desc[UR4][R6.64] ;  /* 0x0000000406067981 */ /* 0x000f62000c1e1900 */
[----:B0-----:R-:W-:-:S03]  /*0350*/  IMAD.WIDE R14, R17, 0x4, R10 ;  /* 0x00000004110e7825 */ /* 0x001fc600078e020a */
[----:B------:R-:W5:Y:S04]  /*0360*/  LDG.E R10, desc[UR4][R10.64] ;  /* 0x000000040a0a7981 */ /* 0x000f68000c1e1900 */
[----:B------:R-:W5:Y:S04]  /*0370*/  LDG.E R13, desc[UR4][R14.64] ;  /* 0x000000040e0d7981 */ /* 0x000f68000c1e1900 */
[----:B------:R-:W5:Y:S04]  /*0380*/  LDG.E R7, desc[UR4][R2.64+0x4] ;  /* 0x0000040402077981 */ /* 0x000f68000c1e1900 */
[----:B------:R-:W5:Y:S01]  /*0390*/  LDG.E R9, desc[UR4][R2.64+0xc] ;  /* 0x00000c0402097981 */ /* 0x000f62000c1e1900 */
[----:B--2---:R-:W-:Y:S01]  /*03a0*/  FFMA R26, R25, R26, R24 ;  /* 0x0000001a191a7223 */ /* 0x004fe20000000018 */
[----:B------:R-:W-:-:S02]  /*03b0*/  IMAD.WIDE R24, R17, 0x4, R14 ;  /* 0x0000000411187825 */ /* 0x000fc400078e020e */
[----:B------:R-:W2:Y:S04]  /*03c0*/  LDG.E R14, desc[UR4][R2.64+0x8] ;  /* 0x00000804020e7981 */ /* 0x000ea8000c1e1900 */
[----:B------:R-:W2:Y:S01]  /*03d0*/  LDG.E R24, desc[UR4][R24.64] ;  /* 0x0000000418187981 */ /* 0x000ea2000c1e1900 */
[----:B---3--:R-:W-:Y:S01]  /*03e0*/  FFMA R12, R23, R12, R26 ;  /* 0x0000000c170c7223 */ /* 0x008fe2000000001a */
[----:B------:R-:W-:-:S03]  /*03f0*/  IADD3 R22, PT, PT, R22, 0x8, RZ ;  /* 0x0000000816167810 */ /* 0x000fc60007ffe0ff */
[----:B----4-:R-:W-:Y:S01]  /*0400*/  FFMA R29, R29, R4, R12 ;  /* 0x000000041d1d7223 */ /* 0x010fe2000000000c */
[----:B------:R-:W-:-:S03]  /*0410*/  ISETP.NE.AND P1, PT, R22, RZ, PT ;  /* 0x000000ff1600720c */ /* 0x000fc60003f25270 */
[----:B-----5:R-:W-:Y:S01]  /*0420*/  FFMA R8, R28, R8, R29 ;  /* 0x000000081c087223 */ /* 0x020fe2000000001d */
[----:B------:R-:W-:-:S03]  /*0430*/  IADD3 R4, P2, PT, R2, 0x20, RZ ;  /* 0x0000002002047810 */ /* 0x000fc60007f5e0ff */
[----:B------:R-:W-:Y:S01]  /*0440*/  FFMA R6, R5, R6, R8 ;  /* 0x0000000605067223 */ /* 0x000fe20000000008 */
[----:B------:R-:W-:Y:S02]  /*0450*/  IADD3.X R5, PT, PT, RZ, R3, RZ, P2, !PT ;  /* 0x00000003ff057210 */ /* 0x000fe400017fe4ff */
[----:B------:R-:W-:Y:S01]  /*0460*/  LEA R18, R17, R18, 0x3 ;  /* 0x0000001211127211 */ /* 0x000fe200078e18ff */
[----:B------:R-:W-:-:S04]  /*0470*/  FFMA R7, R7, R10, R6 ;  /* 0x0000000a07077223 */ /* 0x000fc80000000006 */
[----:B--2---:R-:W-:-:S04]  /*0480*/  FFMA R14, R14, R13, R7 ;  /* 0x0000000d0e0e7223 */ /* 0x004fc80000000007 */
[----:B------:R-:W-:Y:S01]  /*0490*/  FFMA R24, R9, R24, R14 ;  /* 0x0000001809187223 */ /* 0x000fe2000000000e */
[----:B------:R-:W-:Y:S06]  /*04a0*/  @P1 BRA `(.L_x_2) ;  /* 0xfffffffc005c1947 */ /* 0x000fec000383ffff */
.L_x_1:
[----:B------:R-:W-:Y:S05]  /*04b0*/  @!P0 BRA `(.L_x_0) ;  /* 0x0000000000fc8947 */ /* 0x000fea0003800000 */
[----:B------:R-:W-:Y:S02]  /*04c0*/  ISETP.GE.U32.AND P1, PT, R27, 0x4, PT ;  /* 0x000000041b00780c */ /* 0x000fe40003f26070 */
[----:B------:R-:W-:-:S04]  /*04d0*/  LOP3.LUT R14, R19, 0x3, RZ, 0xc0, !PT ;  /* 0x00000003130e7812 */ /* 0x000fc800078ec0ff */
[----:B------:R-:W-:-:S07]  /*04e0*/  ISETP.NE.AND P0, PT, R14, RZ, PT ;  /* 0x000000ff0e00720c */ /* 0x000fce0003f05270 */
[----:B------:R-:W-:Y:S06]  /*04f0*/  @!P1 BRA `(.L_x_3) ;  /* 0x00000000006c9947 */ /* 0x000fec0003800000 */
[----:B------:R-:W0:Y:S01]  /*0500*/  LDC.64 R4, c[0x0][0x388] ;  /* 0x0000e200ff047b82 */ /* 0x000e220000000a00 */
[----:B------:R-:W1:Y:S01]  /*0510*/  LDCU.64 UR6, c[0x0][0x380] ;  /* 0x00007000ff0677ac */ /* 0x000e620008000a00 */
[----:B------:R-:W-:Y:S01]  /*0520*/  IMAD R7, R21, R17, R0 ;  /* 0x0000001115077224 */ /* 0x000fe200078e0200 */
[CC--:B------:R-:W-:Y:S02]  /*0530*/  IADD3 R3, PT, PT, R20.reuse, R21.reuse, RZ ;  /* 0x0000001514037210 */ /* 0x0c0fe40007ffe0ff */
[----:B------:R-:W-:-:S03]  /*0540*/  IADD3 R8, P1, PT, R20, R21, RZ ;  /* 0x0000001514087210 */ /* 0x000fc60007f3e0ff */
[----:B------:R-:W2:Y:S01]  /*0550*/  LDC.64 R12, c[0x0][0x380] ;  /* 0x0000e000ff0c7b82 */ /* 0x000ea20000000a00 */
[----:B0-----:R-:W-:-:S04]  /*0560*/  IMAD.WIDE R4, R7, 0x4, R4 ;  /* 0x0000000407047825 */ /* 0x001fc800078e0204 */
[----:B------:R-:W-:Y:S02]  /*0570*/  IMAD.WIDE R6, R17, 0x4, R4 ;  /* 0x0000000411067825 */ /* 0x000fe400078e0204 */
[----:B------:R-:W3:Y:S02]  /*0580*/  LDG.E R4, desc[UR4][R4.64] ;  /* 0x0000000404047981 */ /* 0x000ee4000c1e1900 */
[----:B--2---:R-:W-:Y:S01]  /*0590*/  IMAD.WIDE.U32 R12, R3, 0x4, R12 ;  /* 0x00000004030c7825 */ /* 0x004fe200078e000c */
[----:B------:R-:W-:Y:S02]  /*05a0*/  IADD3.X R3, PT, PT, RZ, RZ, RZ, P1, !PT ;  /* 0x000000ffff037210 */ /* 0x000fe40000ffe4ff */
[----:B-1----:R-:W-:-:S03]  /*05b0*/  LEA R2, P1, R8, UR6, 0x2 ;  /* 0x0000000608027c11 */ /* 0x002fc6000f8210ff */
[----:B------:R-:W3:Y:S01]  /*05c0*/  LDG.E R13, desc[UR4][R12.64] ;  /* 0x000000040c0d7981 */ /* 0x000ee2000c1e1900 */
[----:B------:R-:W-:Y:S01]  /*05d0*/  LEA.HI.X R3, R8, UR7, R3, 0x2, P1 ;  /* 0x0000000708037c11 */ /* 0x000fe200088f1403 */
[C---:B------:R-:W-:Y:S02]  /*05e0*/  IMAD.WIDE R8, R17.reuse, 0x4, R6 ;  /* 0x0000000411087825 */ /* 0x040fe400078e0206 */
[----:B------:R-:W2:Y:S04]  /*05f0*/  LDG.E R6, desc[UR4][R6.64] ;  /* 0x0000000406067981 */ /* 0x000ea8000c1e1900 */
[----:B------:R-:W2:Y:S01]  /*0600*/  LDG.E R15, desc[UR4][R2.64+0x4] ;  /* 0x00000404020f7981 */ /* 0x000ea2000c1e1900 */
[----:B------:R-:W-:-:S03]  /*0610*/  IMAD.WIDE R10, R17, 0x4, R8 ;  /* 0x00000004110a7825 */ /* 0x000fc600078e0208 */
[----:B------:R-:W4:Y:S04]  /*0620*/  LDG.E R22, desc[UR4][R8.64] ;  /* 0x0000000408167981 */ /* 0x000f28000c1e1900 */
[----:B------:R-:W4:Y:S04]  /*0630*/  LDG.E R18, desc[UR4][R2.64+0x8] ;  /* 0x0000080402127981 */ /* 0x000f28000c1e1900 */
[----:B------:R-:W5:Y:S04]  /*0640*/  LDG.E R26, desc[UR4][R2.64+0xc] ;  /* 0x00000c04021a7981 */ /* 0x000f68000c1e1900 */
[----:B------:R-:W5:Y:S01]  /*0650*/  LDG.E R10, desc[UR4][R10.64] ;  /* 0x000000040a0a7981 */ /* 0x000f62000c1e1900 */
[----:B------:R-:W-:Y:S01]  /*0660*/  IADD3 R21, PT, PT, R21, 0x4, RZ ;  /* 0x0000000415157810 */ /* 0x000fe20007ffe0ff */
[----:B---3--:R-:W-:-:S04]  /*0670*/  FFMA R24, R13, R4, R24 ;  /* 0x000000040d187223 */ /* 0x008fc80000000018 */
[----:B--2---:R-:W-:-:S04]  /*0680*/  FFMA R15, R15, R6, R24 ;  /* 0x000000060f0f7223 */ /* 0x004fc80000000018 */
[----:B----4-:R-:W-:-:S04]  /*0690*/  FFMA R15, R18, R22, R15 ;  /* 0x00000016120f7223 */ /* 0x010fc8000000000f */
[----:B-----5:R-:W-:-:S07]  /*06a0*/  FFMA R24, R26, R10, R15 ;  /* 0x0000000a1a187223 */ /* 0x020fce000000000f */
.L_x_3:
[----:B------:R-:W-:Y:S05]  /*06b0*/  @!P0 BRA `(.L_x_0) ;  /* 0x00000000007c8947 */ /* 0x000fea0003800000 */
[----:B------:R-:W-:Y:S01]  /*06c0*/  ISETP.NE.AND P1, PT, R14, 0x1, PT ;  /* 0x000000010e00780c */ /* 0x000fe20003f25270 */
[----:B------:R-:W0:Y:S01]  /*06d0*/  LDC.64 R10, c[0x0][0x380] ;  /* 0x0000e000ff0a7b82 */ /* 0x000e220000000a00 */
[----:B------:R-:W-:-:S04]  /*06e0*/  LOP3.LUT R19, R19, 0x1, RZ, 0xc0, !PT ;  /* 0x0000000113137812 */ /* 0x000fc800078ec0ff */
[----:B------:R-:W-:-:S03]  /*06f0*/  ISETP.NE.U32.AND P0, PT, R19, 0x1, PT ;  /* 0x000000011300780c */ /* 0x000fc60003f05070 */
[----:B------:R-:W1:Y:S04]  /*0700*/  LDC.64 R8, c[0x0][0x388] ;  /* 0x0000e200ff087b82 */ /* 0x000e680000000a00 */
[CC--:B------:R-:W-:Y:S02]  /*0710*/  @P1 IADD3 R13, PT, PT, R20.reuse, R21.reuse, RZ ;  /* 0x00000015140d1210 */ /* 0x0c0fe40007ffe0ff */
[----:B------:R-:W-:Y:S02]  /*0720*/  @P1 IADD3 R12, P2, PT, R20, R21, RZ ;  /* 0x00000015140c1210 */ /* 0x000fe40007f5e0ff */
[----:B------:R-:W2:Y:S02]  /*0730*/  @P1 LDC.64 R2, c[0x0][0x380] ;  /* 0x0000e000ff021b82 */ /* 0x000ea40000000a00 */
[----:B------:R-:W-:-:S06]  /*0740*/  @P1 IADD3.X R14, PT, PT, RZ, RZ, RZ, P2, !PT ;  /* 0x000000ffff0e1210 */ /* 0x000fcc00017fe4ff */
[----:B------:R-:W3:Y:S01]  /*0750*/  LDC.64 R4, c[0x0][0x380] ;  /* 0x0000e000ff047b82 */ /* 0x000ee20000000a00 */
[----:B0-----:R-:W-:-:S04]  /*0760*/  @P1 IMAD.WIDE.U32 R10, R13, 0x4, R10 ;  /* 0x000000040d0a1825 */ /* 0x001fc800078e000a */
[C---:B------:R-:W-:Y:S01]  /*0770*/  @P1 IMAD R13, R21.reuse, R17, R0 ;  /* 0x00000011150d1224 */ /* 0x040fe200078e0200 */
[----:B------:R-:W-:Y:S01]  /*0780*/  @P1 IADD3 R21, PT, PT, R21, 0x2, RZ ;  /* 0x0000000215151810 */ /* 0x000fe20007ffe0ff */
[----:B------:R-:W4:Y:S01]  /*0790*/  @P1 LDG.E R11, desc[UR4][R10.64] ;  /* 0x000000040a0b1981 */ /* 0x000f22000c1e1900 */
[----:B------:R-:W0:Y:S01]  /*07a0*/  LDC.64 R6, c[0x0][0x388] ;  /* 0x0000e200ff067b82 */ /* 0x000e220000000a00 */
[----:B-1----:R-:W-:Y:S01]  /*07b0*/  @P1 IMAD.WIDE R8, R13, 0x4, R8 ;  /* 0x000000040d081825 */ /* 0x002fe200078e0208 */
[----:B------:R-:W-:Y:S02]  /*07c0*/  @!P0 IADD3 R15, PT, PT, R20, R21, RZ ;  /* 0x00000015140f8210 */ /* 0x000fe40007ffe0ff */
[----:B--2---:R-:W-:Y:S01]  /*07d0*/  @P1 LEA R2, P2, R12, R2, 0x2 ;  /* 0x000000020c021211 */ /* 0x004fe200078410ff */
[----:B------:R-:W-:-:S03]  /*07e0*/  @!P0 IMAD R21, R21, R17, R0 ;  /* 0x0000001115158224 */ /* 0x000fc600078e0200 */
[----:B------:R-:W-:Y:S01]  /*07f0*/  @P1 LEA.HI.X R3, R12, R3, R14, 0x2, P2 ;  /* 0x000000030c031211 */ /* 0x000fe200010f140e */
[----:B------:R-:W-:Y:S01]  /*0800*/  @P1 IMAD.WIDE R12, R17, 0x4, R8 ;  /* 0x00000004110c1825 */ /* 0x000fe200078e0208 */
[----:B------:R-:W4:Y:S03]  /*0810*/  @P1 LDG.E R14, desc[UR4][R8.64] ;  /* 0x00000004080e1981 */ /* 0x000f26000c1e1900 */
[----:B---3--:R-:W-:Y:S01]  /*0820*/  @!P0 IMAD.WIDE.U32 R4, R15, 0x4, R4 ;  /* 0x000000040f048825 */ /* 0x008fe200078e0004 */
[----:B------:R-:W2:Y:S04]  /*0830*/  @P1 LDG.E R2, desc[UR4][R2.64+0x4] ;  /* 0x0000040402021981 */ /* 0x000ea8000c1e1900 */
[----:B------:R-:W2:Y:S01]  /*0840*/  @P1 LDG.E R12, desc[UR4][R12.64] ;  /* 0x000000040c0c1981 */ /* 0x000ea2000c1e1900 */
[----:B0-----:R-:W-:-:S03]  /*0850*/  @!P0 IMAD.WIDE R6, R21, 0x4, R6 ;  /* 0x0000000415068825 */ /* 0x001fc600078e0206 */
[----:B------:R-:W3:Y:S04]  /*0860*/  @!P0 LDG.E R5, desc[UR4][R4.64] ;  /* 0x0000000404058981 */ /* 0x000ee8000c1e1900 */
[----:B------:R-:W3:Y:S01]  /*0870*/  @!P0 LDG.E R6, desc[UR4][R6.64] ;  /* 0x0000000406068981 */ /* 0x000ee2000c1e1900 */
[----:B----4-:R-:W-:-:S04]  /*0880*/  @P1 FFMA R11, R11, R14, R24 ;  /* 0x0000000e0b0b1223 */ /* 0x010fc80000000018 */
[----:B--2---:R-:W-:-:S04]  /*0890*/  @P1 FFMA R24, R2, R12, R11 ;  /* 0x0000000c02181223 */ /* 0x004fc8000000000b */
[----:B---3--:R-:W-:-:S07]  /*08a0*/  @!P0 FFMA R24, R5, R6, R24 ;  /* 0x0000000605188223 */ /* 0x008fce0000000018 */
.L_x_0:
[----:B------:R-:W0:Y:S01]  /*08b0*/  LDC.64 R2, c[0x0][0x390] ;  /* 0x0000e400ff027b82 */ /* 0x000e220000000a00 */
[----:B------:R-:W-:Y:S01]  /*08c0*/  IMAD R17, R16, R17, R0 ;  /* 0x0000001110117224 */ /* 0x000fe200078e0200 */
[----:B------:R-:W1:Y:S01]  /*08d0*/  LDCU UR6, c[0x0][0x3b0] ;  /* 0x00007600ff0677ac */ /* 0x000e620008000800 */
[----:B------:R-:W2:Y:S05]  /*08e0*/  LDCU UR7, c[0x0][0x3ac] ;  /* 0x00007580ff0777ac */ /* 0x000eaa0008000800 */
[----:B------:R-:W3:Y:S01]  /*08f0*/  LDC.64 R4, c[0x0][0x398] ;  /* 0x0000e600ff047b82 */ /* 0x000ee20000000a00 */
[----:B0-----:R-:W-:-:S06]  /*0900*/  IMAD.WIDE R2, R17, 0x4, R2 ;  /* 0x0000000411027825 */ /* 0x001fcc00078e0202 */
[----:B------:R-:W1:Y:S01]  /*0910*/  LDG.E R2, desc[UR4][R2.64] ;  /* 0x0000000402027981 */ /* 0x000e62000c1e1900 */
[----:B---3--:R-:W-:-:S04]  /*0920*/  IMAD.WIDE R4, R17, 0x4, R4 ;  /* 0x0000000411047825 */ /* 0x008fc800078e0204 */
[----:B-1----:R-:W-:-:S04]  /*0930*/  FMUL R7, R2, UR6 ;  /* 0x0000000602077c20 */ /* 0x002fc80008400000 */
[----:B--2---:R-:W-:-:S05]  /*0940*/  FFMA R7, R24, UR7, R7 ;  /* 0x0000000718077c23 */ /* 0x004fca0008000007 */
[----:B------:R-:W-:Y:S01]  /*0950*/  STG.E desc[UR4][R4.64], R7 ;  /* 0x0000000704007986 */ /* 0x000fe2000c101904 */
[----:B------:R-:W-:Y:S05]  /*0960*/  EXIT ;  /* 0x000000000000794d */ /* 0x000fea0003800000 */
.L_x_4:
[----:B------:R-:W-:-:S00]  /*0970*/  BRA `(.L_x_4) ;  /* 0xfffffffc00fc7947 */ /* 0x000fc0000383ffff */
[----:B------:R-:W-:-:S00]  /*0980*/  NOP ;  /* 0x0000000000007918 */ /* 0x000fc00000000000 */
[----:B------:R-:W-:-:S00]  /*0990*/  NOP ;  /* 0x0000000000007918 */ /* 0x000fc00000000000 */
[----:B------:R-:W-:-:S00]  /*09a0*/  NOP ;  /* 0x0000000000007918 */ /* 0x000fc00000000000 */
[----:B------:R-:W-:-:S00]  /*09b0*/  NOP ;  /* 0x0000000000007918 */ /* 0x000fc00000000000 */
[----:B------:R-:W-:-:S00]  /*09c0*/  NOP ;  /* 0x0000000000007918 */ /* 0x000fc00000000000 */
[----:B------:R-:W-:-:S00]  /*09d0*/  NOP ;  /* 0x0000000000007918 */ /* 0x000fc00000000000 */
[----:B------:R-:W-:-:S00]  /*09e0*/  NOP ;  /* 0x0000000000007918 */ /* 0x000fc00000000000 */
[----:B------:R-:W-:-:S00]  /*09f0*/  NOP ;  /* 0x0000000000007918 */ /* 0x000fc00000000000 */
.L_x_5:


//--------------------- .nv.shared.reserved.0     --------------------------
	.section	.nv.shared.reserved.0,"aw",@nobits
	.weak		__nv_reservedSMEM_offset_0_alias
	.size		__nv_reservedSMEM_offset_0_alias, 0, 64
	.other		__nv_reservedSMEM_offset_0_alias,@"STO_CUDA_RESERVED_SHARED STV_DEFAULT"
__nv_reservedSMEM_offset_0_alias:
	.zero		0
	.zero		64


//--------------------- .nv.constant0._Z15sgemm_coalescedPfS_S_S_iiiff --------------------------
	.section	.nv.constant0._Z15sgemm_coalescedPfS_S_S_iiiff,"a",@progbits
	.sectionflags	@""
	.align	4
.nv.constant0._Z15sgemm_coalescedPfS_S_S_iiiff:
	.zero		948


//--------------------- SYMBOLS --------------------------

	.type		.nv.reservedSmem.offset0,@object
	.size		.nv.reservedSmem.offset0,0x4
